	.headerflags	@"EF_CUDA_TEXMODE_UNIFIED EF_CUDA_64BIT_ADDRESS EF_CUDA_ACCELERATORS EF_CUDA_SM90 EF_CUDA_VIRTUAL_SM(EF_CUDA_SM90)"
	.elftype	@"ET_EXEC"


//--------------------- .nv.info                  --------------------------
	.section	.nv.info,"",@"SHT_CUDA_INFO"
	.align	4


	//----- nvinfo : EIATTR_REGCOUNT
	.align		4
        /*0000*/ 	.byte	0x04, 0x2f
        /*0002*/ 	.short	(.L_3 - .L_2)
	.align		4
.L_2:
        /*0004*/ 	.word	index@(triton_poi_fused__native_batch_norm_legit_no_training_silu_25)
        /*0008*/ 	.word	0x00000028


	//----- nvinfo : EIATTR_MIN_STACK_SIZE
	.align		4
.L_3:
        /*000c*/ 	.byte	0x04, 0x12
        /*000e*/ 	.short	(.L_5 - .L_4)
	.align		4
.L_4:
        /*0010*/ 	.word	index@(triton_poi_fused__native_batch_norm_legit_no_training_silu_25)
        /*0014*/ 	.word	0x00000000


	//----- nvinfo : EIATTR_FRAME_SIZE
	.align		4
.L_5:
        /*0018*/ 	.byte	0x04, 0x11
        /*001a*/ 	.short	(.L_7 - .L_6)
	.align		4
.L_6:
        /*001c*/ 	.word	index@(triton_poi_fused__native_batch_norm_legit_no_training_silu_25)
        /*0020*/ 	.word	0x00000000


	//----- nvinfo : EIATTR_MIN_STACK_SIZE
	.align		4
.L_7:
        /*0024*/ 	.byte	0x04, 0x12
        /*0026*/ 	.short	(.L_9 - .L_8)
	.align		4
.L_8:
        /*0028*/ 	.word	index@(triton_poi_fused__native_batch_norm_legit_no_training_silu_25)
        /*002c*/ 	.word	0x00000000
.L_9:


//--------------------- .nv.info.triton_poi_fused__native_batch_norm_legit_no_training_silu_25 --------------------------
	.section	.nv.info.triton_poi_fused__native_batch_norm_legit_no_training_silu_25,"",@"SHT_CUDA_INFO"
	.sectionflags	@""
	.align	4


	//----- nvinfo : EIATTR_CUDA_API_VERSION
	.align		4
        /*0000*/ 	.byte	0x04, 0x37
        /*0002*/ 	.short	(.L_11 - .L_10)
.L_10:
        /*0004*/ 	.word	0x0000007c


	//----- nvinfo : EIATTR_KPARAM_INFO
	.align		4
.L_11:
        /*0008*/ 	.byte	0x04, 0x17
        /*000a*/ 	.short	(.L_13 - .L_12)
.L_12:
        /*000c*/ 	.word	0x00000000
        /*0010*/ 	.short	0x0007
        /*0012*/ 	.short	0x0034
        /*0014*/ 	.byte	0x00, 0xf0, 0x11, 0x00


	//----- nvinfo : EIATTR_KPARAM_INFO
	.align		4
.L_13:
        /*0018*/ 	.byte	0x04, 0x17
        /*001a*/ 	.short	(.L_15 - .L_14)
.L_14:
        /*001c*/ 	.word	0x00000000
        /*0020*/ 	.short	0x0006
        /*0022*/ 	.short	0x0030
        /*0024*/ 	.byte	0x00, 0xf0, 0x11, 0x00


	//----- nvinfo : EIATTR_KPARAM_INFO
	.align		4
.L_15:
        /*0028*/ 	.byte	0x04, 0x17
        /*002a*/ 	.short	(.L_17 - .L_16)
.L_16:
        /*002c*/ 	.word	0x00000000
        /*0030*/ 	.short	0x0005
        /*0032*/ 	.short	0x0028
        /*0034*/ 	.byte	0x00, 0xf4, 0x21, 0x00


	//----- nvinfo : EIATTR_KPARAM_INFO
	.align		4
.L_17:
        /*0038*/ 	.byte	0x04, 0x17
        /*003a*/ 	.short	(.L_19 - .L_18)
.L_18:
        /*003c*/ 	.word	0x00000000
        /*0040*/ 	.short	0x0004
        /*0042*/ 	.short	0x0020
        /*0044*/ 	.byte	0x00, 0xf4, 0x21, 0x00


	//----- nvinfo : EIATTR_KPARAM_INFO
	.align		4
.L_19:
        /*0048*/ 	.byte	0x04, 0x17
        /*004a*/ 	.short	(.L_21 - .L_20)
.L_20:
        /*004c*/ 	.word	0x00000000
        /*0050*/ 	.short	0x0003
        /*0052*/ 	.short	0x0018
        /*0054*/ 	.byte	0x00, 0xf4, 0x21, 0x00


	//----- nvinfo : EIATTR_KPARAM_INFO
	.align		4
.L_21:
        /*0058*/ 	.byte	0x04, 0x17
        /*005a*/ 	.short	(.L_23 - .L_22)
.L_22:
        /*005c*/ 	.word	0x00000000
        /*0060*/ 	.short	0x0002
        /*0062*/ 	.short	0x0010
        /*0064*/ 	.byte	0x00, 0xf4, 0x21, 0x00


	//----- nvinfo : EIATTR_KPARAM_INFO
	.align		4
.L_23:
        /*0068*/ 	.byte	0x04, 0x17
        /*006a*/ 	.short	(.L_25 - .L_24)
.L_24:
        /*006c*/ 	.word	0x00000000
        /*0070*/ 	.short	0x0001
        /*0072*/ 	.short	0x0008
        /*0074*/ 	.byte	0x00, 0xf4, 0x21, 0x00


	//----- nvinfo : EIATTR_KPARAM_INFO
	.align		4
.L_25:
        /*0078*/ 	.byte	0x04, 0x17
        /*007a*/ 	.short	(.L_27 - .L_26)
.L_26:
        /*007c*/ 	.word	0x00000000
        /*0080*/ 	.short	0x0000
        /*0082*/ 	.short	0x0000
        /*0084*/ 	.byte	0x00, 0xf4, 0x21, 0x00


	//----- nvinfo : EIATTR_SPARSE_MMA_MASK
	.align		4
.L_27:
        /*0088*/ 	.byte	0x03, 0x50
        /*008a*/ 	.short	0x0000


	//----- nvinfo : EIATTR_MAXREG_COUNT
	.align		4
        /*008c*/ 	.byte	0x03, 0x1b
        /*008e*/ 	.short	0x00ff


	//----- nvinfo : EIATTR_EXIT_INSTR_OFFSETS
	.align		4
        /*0090*/ 	.byte	0x04, 0x1c
        /*0092*/ 	.short	(.L_29 - .L_28)


	//   ....[0]....
.L_28:
        /*0094*/ 	.word	0x00001b50


	//   ....[1]....
        /*0098*/ 	.word	0x00001ba0


	//----- nvinfo : EIATTR_REQNTID
	.align		4
.L_29:
        /*009c*/ 	.byte	0x04, 0x10
        /*009e*/ 	.short	(.L_31 - .L_30)
.L_30:
        /*00a0*/ 	.word	0x00000100
        /*00a4*/ 	.word	0x00000001
        /*00a8*/ 	.word	0x00000001


	//----- nvinfo : EIATTR_CBANK_PARAM_SIZE
	.align		4
.L_31:
        /*00ac*/ 	.byte	0x03, 0x19
        /*00ae*/ 	.short	0x0038


	//----- nvinfo : EIATTR_PARAM_CBANK
	.align		4
        /*00b0*/ 	.byte	0x04, 0x0a
        /*00b2*/ 	.short	(.L_33 - .L_32)
	.align		4
.L_32:
        /*00b4*/ 	.word	index@(.nv.constant0.triton_poi_fused__native_batch_norm_legit_no_training_silu_25)
        /*00b8*/ 	.short	0x0210
        /*00ba*/ 	.short	0x0038


	//----- nvinfo : EIATTR_SW_WAR
	.align		4
.L_33:
        /*00bc*/ 	.byte	0x04, 0x36
        /*00be*/ 	.short	(.L_35 - .L_34)
.L_34:
        /*00c0*/ 	.word	0x00000008
.L_35:


//--------------------- .nv.callgraph             --------------------------
	.section	.nv.callgraph,"",@"SHT_CUDA_CALLGRAPH"
	.align	4
	.sectionentsize	8
	.align		4
        /*0000*/ 	.word	0x00000000
	.align		4
        /*0004*/ 	.word	0xffffffff
	.align		4
        /*0008*/ 	.word	0x00000000
	.align		4
        /*000c*/ 	.word	0xfffffffe
	.align		4
        /*0010*/ 	.word	0x00000000
	.align		4
        /*0014*/ 	.word	0xfffffffd
	.align		4
        /*0018*/ 	.word	0x00000000
	.align		4
        /*001c*/ 	.word	0xfffffffc


//--------------------- .nv.constant4             --------------------------
	.section	.nv.constant4,"a",@progbits
	.align	8
	.align		8
.nv.constant4:
        /*0000*/ 	.dword	_$_str
	.align		8
        /*0008*/ 	.dword	_$_str_$_2


//--------------------- .text.triton_poi_fused__native_batch_norm_legit_no_training_silu_25 --------------------------
	.section	.text.triton_poi_fused__native_batch_norm_legit_no_training_silu_25,"ax",@progbits
	.sectionflags	@"SHF_BARRIERS=1"
	.align	128
        .global         triton_poi_fused__native_batch_norm_legit_no_training_silu_25
        .type           triton_poi_fused__native_batch_norm_legit_no_training_silu_25,@function
        .size           triton_poi_fused__native_batch_norm_legit_no_training_silu_25,(.L_x_1 - triton_poi_fused__native_batch_norm_legit_no_training_silu_25)
        .other          triton_poi_fused__native_batch_norm_legit_no_training_silu_25,@"STO_CUDA_ENTRY STV_DEFAULT"
triton_poi_fused__native_batch_norm_legit_no_training_silu_25:
.text.triton_poi_fused__native_batch_norm_legit_no_training_silu_25:
[----:B------:R-:W0:Y:S01]  /*0000*/  LDC R1, c[0x0][0x28] ;  /* 0x00000a00ff017b82 */ /* 0x000e220000000800 */
[----:B------:R-:W1:Y:S07]  /*0010*/  S2R R0, SR_TID.X ;  /* 0x0000000000007919 */ /* 0x000e6e0000002100 */
[----:B------:R-:W2:Y:S01]  /*0020*/  LDC.64 R28, c[0x0][0x210] ;  /* 0x00008400ff1c7b82 */ /* 0x000ea20000000a00 */
[----:B------:R-:W-:Y:S02]  /*0030*/  CS2R R4, SRZ ;  /* 0x0000000000047805 */ /* 0x000fe4000001ff00 */
[----:B------:R-:W-:Y:S01]  /*0040*/  CS2R R6, SRZ ;  /* 0x0000000000067805 */ /* 0x000fe2000001ff00 */
[----:B------:R-:W3:Y:S01]  /*0050*/  S2R R33, SR_CTAID.X ;  /* 0x0000000000217919 */ /* 0x000ee20000002500 */
[----:B------:R-:W-:Y:S01]  /*0060*/  ULDC.64 UR6, c[0x0][0x208] ;  /* 0x0000820000067ab9 */ /* 0x000fe20000000a00 */
[----:B------:R-:W4:Y:S02]  /*0070*/  S2R R3, SR_CTAID.Y ;  /* 0x0000000000037919 */ /* 0x000f240000002600 */
[----:B------:R-:W5:Y:S08]  /*0080*/  LDC.64 R36, c[0x0][0x220] ;  /* 0x00008800ff247b82 */ /* 0x000f700000000a00 */
[----:B------:R-:W5:Y:S01]  /*0090*/  LDC.64 R26, c[0x0][0x218] ;  /* 0x00008600ff1a7b82 */ /* 0x000f620000000a00 */
[----:B-1----:R-:W-:-:S02]  /*00a0*/  SHF.R.U32.HI R32, RZ, 0x2, R0 ;  /* 0x00000002ff207819 */ /* 0x002fc40000011600 */
[----:B------:R-:W-:Y:S02]  /*00b0*/  SHF.L.U32 R2, R0, 0x2, RZ ;  /* 0x0000000200027819 */ /* 0x000fe400000006ff */
[----:B---3--:R-:W-:Y:S02]  /*00c0*/  SHF.L.U32 R33, R33, 0x4, RZ ;  /* 0x0000000421217819 */ /* 0x008fe400000006ff */
[----:B------:R-:W-:Y:S02]  /*00d0*/  SGXT.U32 R32, R32, 0x6 ;  /* 0x000000062020781a */ /* 0x000fe40000000000 */
[----:B------:R-:W-:Y:S02]  /*00e0*/  LOP3.LUT R34, R33, 0xc, R2, 0xf8, !PT ;  /* 0x0000000c21227812 */ /* 0x000fe400078ef802 */
[----:B----4-:R-:W-:Y:S02]  /*00f0*/  PRMT R35, R32, 0x6540, R3 ;  /* 0x0000654020237816 */ /* 0x010fe40000000003 */
[----:B------:R-:W-:-:S02]  /*0100*/  ISETP.GE.AND P0, PT, R34, 0x80, PT ;  /* 0x000000802200780c */ /* 0x000fc40003f06270 */
[----:B------:R-:W-:-:S04]  /*0110*/  LEA R35, R35, R34, 0x7 ;  /* 0x0000002223237211 */ /* 0x000fc800078e38ff */
[----:B------:R-:W-:Y:S02]  /*0120*/  IADD3 R19, R35, 0x4000, RZ ;  /* 0x0000400023137810 */ /* 0x000fe40007ffe0ff */
[----:B------:R-:W-:-:S03]  /*0130*/  CS2R R20, SRZ ;  /* 0x0000000000147805 */ /* 0x000fc6000001ff00 */
[----:B--2---:R-:W-:Y:S01]  /*0140*/  IMAD.WIDE R18, R19, 0x4, R28 ;  /* 0x0000000413127825 */ /* 0x004fe200078e021c */
[----:B------:R-:W-:Y:S02]  /*0150*/  CS2R R22, SRZ ;  /* 0x0000000000167805 */ /* 0x000fe4000001ff00 */
[----:B------:R-:W-:Y:S02]  /*0160*/  CS2R R8, SRZ ;  /* 0x0000000000087805 */ /* 0x000fe4000001ff00 */
[----:B------:R-:W-:Y:S01]  /*0170*/  CS2R R10, SRZ ;  /* 0x00000000000a7805 */ /* 0x000fe2000001ff00 */
[C---:B-----5:R-:W-:Y:S01]  /*0180*/  IMAD.WIDE R36, R34.reuse, 0x4, R36 ;  /* 0x0000000422247825 */ /* 0x060fe200078e0224 */
[----:B------:R1:W2:Y:S01]  /*0190*/  @!P0 LDG.E.EL.128 R4, desc[UR6][R18.64] ;  /* 0x0000000612048981 */ /* 0x0002a2000c2e1d00 */
[----:B------:R-:W-:Y:S02]  /*01a0*/  CS2R R16, SRZ ;  /* 0x0000000000107805 */ /* 0x000fe4000001ff00 */
[----:B------:R-:W-:Y:S01]  /*01b0*/  IADD3 R31, R35, 0x6000, RZ ;  /* 0x00006000231f7810 */ /* 0x000fe20007ffe0ff */
[----:B0-----:R-:W-:Y:S01]  /*01c0*/  IMAD.WIDE R26, R34, 0x4, R26 ;  /* 0x00000004221a7825 */ /* 0x001fe200078e021a */
[----:B------:R-:W3:Y:S01]  /*01d0*/  @!P0 LDG.E.EL.128 R20, desc[UR6][R36.64] ;  /* 0x0000000624148981 */ /* 0x000ee2000c2e1d00 */
[----:B------:R-:W-:-:S02]  /*01e0*/  CS2R R12, SRZ ;  /* 0x00000000000c7805 */ /* 0x000fc4000001ff00 */
[----:B------:R-:W-:Y:S01]  /*01f0*/  CS2R R14, SRZ ;  /* 0x00000000000e7805 */ /* 0x000fe2000001ff00 */
[--C-:B------:R-:W-:Y:S01]  /*0200*/  IMAD.WIDE R24, R35, 0x4, R28.reuse ;  /* 0x0000000423187825 */ /* 0x100fe200078e021c */
[----:B-1----:R-:W-:Y:S02]  /*0210*/  CS2R R18, SRZ ;  /* 0x0000000000127805 */ /* 0x002fe4000001ff00 */
[----:B------:R-:W-:Y:S02]  /*0220*/  IADD3 R35, R35, 0x2000, RZ ;  /* 0x0000200023237810 */ /* 0x000fe40007ffe0ff */
[----:B------:R0:W4:Y:S01]  /*0230*/  @!P0 LDG.E.EL.128 R8, desc[UR6][R24.64] ;  /* 0x0000000618088981 */ /* 0x000122000c2e1d00 */
[----:B------:R-:W-:-:S03]  /*0240*/  IMAD.WIDE R30, R31, 0x4, R28 ;  /* 0x000000041f1e7825 */ /* 0x000fc600078e021c */
[----:B------:R1:W2:Y:S01]  /*0250*/  @!P0 LDG.E.EL.128 R16, desc[UR6][R26.64] ;  /* 0x000000061a108981 */ /* 0x0002a2000c2e1d00 */
[----:B------:R-:W-:-:S03]  /*0260*/  IMAD.WIDE R28, R35, 0x4, R28 ;  /* 0x00000004231c7825 */ /* 0x000fc600078e021c */
[----:B------:R5:W4:Y:S01]  /*0270*/  @!P0 LDG.E.EL.128 R12, desc[UR6][R30.64] ;  /* 0x000000061e0c8981 */ /* 0x000b22000c2e1d00 */
[----:B0-----:R-:W-:Y:S02]  /*0280*/  CS2R R24, SRZ ;  /* 0x0000000000187805 */ /* 0x001fe4000001ff00 */
[----:B-1----:R-:W-:Y:S01]  /*0290*/  CS2R R26, SRZ ;  /* 0x00000000001a7805 */ /* 0x002fe2000001ff00 */
[----:B-----5:R-:W0:Y:S05]  /*02a0*/  LDC.64 R30, c[0x0][0x228] ;  /* 0x00008a00ff1e7b82 */ /* 0x020e2a0000000a00 */
[----:B------:R1:W5:Y:S02]  /*02b0*/  @!P0 LDG.E.EL.128 R24, desc[UR6][R28.64] ;  /* 0x000000061c188981 */ /* 0x000364000c2e1d00 */
[----:B-1----:R-:W-:Y:S01]  /*02c0*/  CS2R R28, SRZ ;  /* 0x00000000001c7805 */ /* 0x002fe2000001ff00 */
[----:B0-----:R-:W-:Y:S01]  /*02d0*/  IMAD.WIDE R36, R34, 0x4, R30 ;  /* 0x0000000422247825 */ /* 0x001fe200078e021e */
[----:B------:R-:W-:-:S06]  /*02e0*/  CS2R R30, SRZ ;  /* 0x00000000001e7805 */ /* 0x000fcc000001ff00 */
[----:B------:R0:W5:Y:S01]  /*02f0*/  @!P0 LDG.E.EL.128 R28, desc[UR6][R36.64] ;  /* 0x00000006241c8981 */ /* 0x000162000c2e1d00 */
[----:B---3--:R-:W-:Y:S01]  /*0300*/  FADD R35, R20, 0.0010000000474974513054 ;  /* 0x3a83126f14237421 */ /* 0x008fe20000000000 */
[----:B------:R-:W-:Y:S01]  /*0310*/  FADD R22, R22, 0.0010000000474974513054 ;  /* 0x3a83126f16167421 */ /* 0x000fe20000000000 */
[C---:B--2---:R-:W-:Y:S02]  /*0320*/  FADD R20, -R19.reuse, R7 ;  /* 0x0000000713147221 */ /* 0x044fe40000000100 */
[----:B------:R-:W1:Y:S01]  /*0330*/  MUFU.SQRT R7, R35 ;  /* 0x0000002300077308 */ /* 0x000e620000002000 */
[C---:B----4-:R-:W-:Y:S01]  /*0340*/  FADD R11, -R19.reuse, R11 ;  /* 0x0000000b130b7221 */ /* 0x050fe20000000100 */
[C---:B------:R-:W-:Y:S01]  /*0350*/  FADD R15, -R19.reuse, R15 ;  /* 0x0000000f130f7221 */ /* 0x040fe20000000100 */
[C---:B------:R-:W-:Y:S01]  /*0360*/  FADD R10, -R18.reuse, R10 ;  /* 0x0000000a120a7221 */ /* 0x040fe20000000100 */
[C---:B------:R-:W-:Y:S01]  /*0370*/  FADD R14, -R18.reuse, R14 ;  /* 0x0000000e120e7221 */ /* 0x040fe20000000100 */
[----:B-----5:R-:W-:Y:S01]  /*0380*/  FADD R27, -R19, R27 ;  /* 0x0000001b131b7221 */ /* 0x020fe20000000100 */
[C---:B------:R-:W-:Y:S01]  /*0390*/  FADD R19, -R18.reuse, R6 ;  /* 0x0000000612137221 */ /* 0x040fe20000000100 */
[----:B------:R-:W-:Y:S01]  /*03a0*/  FADD R6, R21, 0.0010000000474974513054 ;  /* 0x3a83126f15067421 */ /* 0x000fe20000000000 */
[----:B------:R-:W-:-:S02]  /*03b0*/  FADD R26, -R18, R26 ;  /* 0x0000001a121a7221 */ /* 0x000fc40000000100 */
[----:B------:R-:W2:Y:S01]  /*03c0*/  MUFU.SQRT R18, R22 ;  /* 0x0000001600127308 */ /* 0x000ea20000002000 */
[----:B-1----:R-:W-:-:S07]  /*03d0*/  FSETP.GT.AND P5, PT, R7, 8.50705917302346158658e+37, PT ;  /* 0x7e8000000700780b */ /* 0x002fce0003fa4000 */
[----:B------:R-:W1:Y:S01]  /*03e0*/  MUFU.SQRT R6, R6 ;  /* 0x0000000600067308 */ /* 0x000e620000002000 */
[----:B------:R-:W-:Y:S01]  /*03f0*/  FSETP.GEU.AND P6, PT, R7, 1.175494350822287508e-38, PT ;  /* 0x008000000700780b */ /* 0x000fe20003fce000 */
[----:B------:R-:W-:-:S04]  /*0400*/  FADD R23, R23, 0.0010000000474974513054 ;  /* 0x3a83126f17177421 */ /* 0x000fc80000000000 */
[----:B------:R-:W-:Y:S01]  /*0410*/  @P5 FMUL R7, R7, 0.25 ;  /* 0x3e80000007075820 */ /* 0x000fe20000400000 */
[----:B--2---:R-:W-:Y:S01]  /*0420*/  FSETP.GT.AND P3, PT, R18, 8.50705917302346158658e+37, PT ;  /* 0x7e8000001200780b */ /* 0x004fe20003f64000 */
[----:B------:R-:W-:Y:S01]  /*0430*/  FADD R22, -R16, R12 ;  /* 0x0000000c10167221 */ /* 0x000fe20000000100 */
[----:B------:R-:W-:Y:S02]  /*0440*/  FSETP.GEU.AND P4, PT, R18, 1.175494350822287508e-38, PT ;  /* 0x008000001200780b */ /* 0x000fe40003f8e000 */
[----:B-1----:R-:W-:-:S03]  /*0450*/  FSETP.GT.AND P1, PT, R6, 8.50705917302346158658e+37, PT ;  /* 0x7e8000000600780b */ /* 0x002fc60003f24000 */
[----:B------:R-:W-:Y:S01]  /*0460*/  @!P6 FMUL R7, R7, 16777216 ;  /* 0x4b8000000707e820 */ /* 0x000fe20000400000 */
[----:B------:R-:W-:Y:S01]  /*0470*/  FSETP.GEU.AND P2, PT, R6, 1.175494350822287508e-38, PT ;  /* 0x008000000600780b */ /* 0x000fe20003f4e000 */
[----:B------:R-:W-:Y:S01]  /*0480*/  HFMA2.MMA R12, -RZ, RZ, 1.625, 0 ;  /* 0x3e800000ff0c7435 */ /* 0x000fe200000001ff */
[----:B0-----:R-:W0:Y:S03]  /*0490*/  MUFU.SQRT R36, R23 ;  /* 0x0000001700247308 */ /* 0x001e260000002000 */
[----:B------:R-:W-:Y:S01]  /*04a0*/  @P3 FMUL R18, R18, 0.25 ;  /* 0x3e80000012123820 */ /* 0x000fe20000400000 */
[C---:B------:R-:W-:Y:S01]  /*04b0*/  FADD R9, -R17.reuse, R9 ;  /* 0x0000000911097221 */ /* 0x040fe20000000100 */
[C---:B------:R-:W-:Y:S01]  /*04c0*/  FADD R21, -R17.reuse, R5 ;  /* 0x0000000511157221 */ /* 0x040fe20000000100 */
[C---:B------:R-:W-:Y:S02]  /*04d0*/  FADD R13, -R17.reuse, R13 ;  /* 0x0000000d110d7221 */ /* 0x040fe40000000100 */
[----:B------:R-:W1:Y:S01]  /*04e0*/  MUFU.RCP R7, R7 ;  /* 0x0000000700077308 */ /* 0x000e620000001000 */
[----:B------:R-:W-:Y:S01]  /*04f0*/  @P1 FMUL R6, R6, 0.25 ;  /* 0x3e80000006061820 */ /* 0x000fe20000400000 */
[----:B------:R-:W-:Y:S01]  /*0500*/  FADD R25, -R17, R25 ;  /* 0x0000001911197221 */ /* 0x000fe20000000100 */
[----:B------:R-:W-:Y:S01]  /*0510*/  FADD R17, -R16, R4 ;  /* 0x0000000410117221 */ /* 0x000fe20000000100 */
[----:B------:R-:W-:Y:S01]  /*0520*/  FSEL R4, R12, 1, P5 ;  /* 0x3f8000000c047808 */ /* 0x000fe20002800000 */
[----:B------:R-:W-:Y:S01]  /*0530*/  @!P2 FMUL R6, R6, 16777216 ;  /* 0x4b8000000606a820 */ /* 0x000fe20000400000 */
[----:B------:R-:W-:Y:S01]  /*0540*/  @!P4 FMUL R18, R18, 16777216 ;  /* 0x4b8000001212c820 */ /* 0x000fe20000400000 */
[----:B------:R-:W-:Y:S01]  /*0550*/  FADD R37, -R16, R24 ;  /* 0x0000001810257221 */ /* 0x000fe20000000100 */
[----:B0-----:R-:W-:Y:S01]  /*0560*/  FSETP.GT.AND P5, PT, R36, 8.50705917302346158658e+37, PT ;  /* 0x7e8000002400780b */ /* 0x001fe20003fa4000 */
[----:B------:R-:W-:Y:S01]  /*0570*/  @!P6 FMUL R4, R4, 16777216 ;  /* 0x4b8000000404e820 */ /* 0x000fe20000400000 */
[----:B------:R-:W0:Y:S01]  /*0580*/  MUFU.RCP R24, R6 ;  /* 0x0000000600187308 */ /* 0x000e220000001000 */
[----:B------:R-:W-:-:S02]  /*0590*/  FSEL R5, R12, 1, P1 ;  /* 0x3f8000000c057808 */ /* 0x000fc40000800000 */
[----:B------:R-:W-:-:S05]  /*05a0*/  FSETP.GEU.AND P1, PT, R36, 1.175494350822287508e-38, PT ;  /* 0x008000002400780b */ /* 0x000fca0003f2e000 */
[----:B------:R-:W2:Y:S01]  /*05b0*/  MUFU.RCP R23, R18 ;  /* 0x0000001200177308 */ /* 0x000ea20000001000 */
[----:B-1----:R-:W-:Y:S01]  /*05c0*/  FMUL R7, R7, R4 ;  /* 0x0000000407077220 */ /* 0x002fe20000400000 */
[----:B------:R-:W-:Y:S01]  /*05d0*/  FSEL R4, R12, 1, P3 ;  /* 0x3f8000000c047808 */ /* 0x000fe20001800000 */
[----:B------:R-:W-:-:S04]  /*05e0*/  @!P2 FMUL R5, R5, 16777216 ;  /* 0x4b8000000505a820 */ /* 0x000fc80000400000 */
[----:B------:R-:W-:Y:S01]  /*05f0*/  @!P4 FMUL R4, R4, 16777216 ;  /* 0x4b8000000404c820 */ /* 0x000fe20000400000 */
[----:B------:R-:W-:Y:S01]  /*0600*/  @P5 FMUL R36, R36, 0.25 ;  /* 0x3e80000024245820 */ /* 0x000fe20000400000 */
[----:B0-----:R-:W-:-:S03]  /*0610*/  FMUL R24, R24, R5 ;  /* 0x0000000518187220 */ /* 0x001fc60000400000 */
[----:B------:R-:W-:Y:S01]  /*0620*/  @!P1 FMUL R36, R36, 16777216 ;  /* 0x4b80000024249820 */ /* 0x000fe20000400000 */
[----:B--2---:R-:W-:Y:S02]  /*0630*/  FMUL R23, R23, R4 ;  /* 0x0000000417177220 */ /* 0x004fe40000400000 */
[----:B------:R-:W0:Y:S01]  /*0640*/  LDC.64 R4, c[0x0][0x230] ;  /* 0x00008c00ff047b82 */ /* 0x000e220000000a00 */
[----:B------:R-:W-:Y:S02]  /*0650*/  FADD R8, -R16, R8 ;  /* 0x0000000810087221 */ /* 0x000fe40000000100 */
[----:B------:R1:W2:Y:S01]  /*0660*/  MUFU.RCP R16, R36 ;  /* 0x0000002400107308 */ /* 0x0002a20000001000 */
[----:B------:R-:W-:-:S05]  /*0670*/  FSEL R35, R12, 1, P5 ;  /* 0x3f8000000c237808 */ /* 0x000fca0002800000 */
[----:B------:R-:W-:Y:S01]  /*0680*/  @!P1 FMUL R35, R35, 16777216 ;  /* 0x4b80000023239820 */ /* 0x000fe20000400000 */
[-C--:B------:R-:W-:Y:S01]  /*0690*/  FMUL R18, R25, R24.reuse ;  /* 0x0000001819127220 */ /* 0x080fe20000400000 */
[-C--:B------:R-:W-:Y:S01]  /*06a0*/  FMUL R13, R13, R24.reuse ;  /* 0x000000180d0d7220 */ /* 0x080fe20000400000 */
[-C--:B-1----:R-:W-:Y:S01]  /*06b0*/  FMUL R36, R21, R24.reuse ;  /* 0x0000001815247220 */ /* 0x082fe20000400000 */
[-C--:B------:R-:W-:Y:S01]  /*06c0*/  FMUL R37, R37, R7.reuse ;  /* 0x0000000725257220 */ /* 0x080fe20000400000 */
[-C--:B------:R-:W-:Y:S01]  /*06d0*/  FMUL R17, R17, R7.reuse ;  /* 0x0000000711117220 */ /* 0x080fe20000400000 */
[----:B------:R-:W-:Y:S01]  /*06e0*/  FMUL R22, R22, R7 ;  /* 0x0000000716167220 */ /* 0x000fe20000400000 */
[----:B--2---:R-:W-:Y:S01]  /*06f0*/  FMUL R16, R16, R35 ;  /* 0x0000002310107220 */ /* 0x004fe20000400000 */
[----:B------:R-:W-:Y:S01]  /*0700*/  FMUL R35, R8, R7 ;  /* 0x0000000708237220 */ /* 0x000fe20000400000 */
[----:B------:R-:W-:Y:S01]  /*0710*/  FMUL R8, R9, R24 ;  /* 0x0000001809087220 */ /* 0x000fe20000400000 */
[----:B------:R-:W-:Y:S01]  /*0720*/  CS2R R6, SRZ ;  /* 0x0000000000067805 */ /* 0x000fe2000001ff00 */
[----:B0-----:R-:W-:Y:S01]  /*0730*/  IMAD.WIDE R24, R34, 0x4, R4 ;  /* 0x0000000422187825 */ /* 0x001fe200078e0204 */
[----:B------:R-:W-:-:S06]  /*0740*/  CS2R R4, SRZ ;  /* 0x0000000000047805 */ /* 0x000fcc000001ff00 */
[----:B------:R0:W2:Y:S01]  /*0750*/  @!P0 LDG.E.EL.128 R4, desc[UR6][R24.64] ;  /* 0x0000000618048981 */ /* 0x0000a2000c2e1d00 */
[----:B------:R-:W1:Y:S01]  /*0760*/  S2UR UR5, SR_CgaCtaId ;  /* 0x00000000000579c3 */ /* 0x000e620000008800 */
[-C--:B0-----:R-:W-:Y:S01]  /*0770*/  FMUL R25, R26, R23.reuse ;  /* 0x000000171a197220 */ /* 0x081fe20000400000 */
[-C--:B------:R-:W-:Y:S01]  /*0780*/  FMUL R24, R11, R16.reuse ;  /* 0x000000100b187220 */ /* 0x080fe20000400000 */
[----:B------:R-:W-:Y:S01]  /*0790*/  FMUL R26, R20, R16 ;  /* 0x00000010141a7220 */ /* 0x000fe20000400000 */
[----:B------:R-:W-:Y:S01]  /*07a0*/  FMUL R19, R19, R23 ;  /* 0x0000001713137220 */ /* 0x000fe20000400000 */
[----:B------:R-:W-:Y:S02]  /*07b0*/  UMOV UR4, 0x400 ;  /* 0x0000040000047882 */ /* 0x000fe40000000000 */
[----:B-1----:R-:W-:Y:S01]  /*07c0*/  UPRMT UR4, UR5, 0x654, UR4 ;  /* 0x0000065405047896 */ /* 0x002fe20008000004 */
[----:B--2---:R-:W-:Y:S01]  /*07d0*/  FFMA R35, R35, R28, R4 ;  /* 0x0000001c23237223 */ /* 0x004fe20000000004 */
[----:B------:R-:W-:-:S03]  /*07e0*/  FFMA R8, R8, R29, R5 ;  /* 0x0000001d08087223 */ /* 0x000fc60000000005 */
[----:B------:R-:W-:Y:S01]  /*07f0*/  FADD R21, RZ, -R35 ;  /* 0x80000023ff157221 */ /* 0x000fe20000000000 */
[----:B------:R-:W-:Y:S01]  /*0800*/  FADD R9, RZ, -R8 ;  /* 0x80000008ff097221 */ /* 0x000fe20000000000 */
[-CC-:B------:R-:W-:Y:S01]  /*0810*/  FFMA R18, R18, R29.reuse, R5.reuse ;  /* 0x0000001d12127223 */ /* 0x180fe20000000005 */
[-CC-:B------:R-:W-:Y:S01]  /*0820*/  FFMA R36, R36, R29.reuse, R5.reuse ;  /* 0x0000001d24247223 */ /* 0x180fe20000000005 */
[----:B------:R-:W-:Y:S01]  /*0830*/  FMUL R21, R21, 1.4426950216293334961 ;  /* 0x3fb8aa3b15157820 */ /* 0x000fe20000400000 */
[----:B------:R-:W-:Y:S01]  /*0840*/  FFMA R13, R13, R29, R5 ;  /* 0x0000001d0d0d7223 */ /* 0x000fe20000000005 */
[----:B------:R-:W-:Y:S01]  /*0850*/  FMUL R5, R10, R23 ;  /* 0x000000170a057220 */ /* 0x000fe20000400000 */
[----:B------:R-:W-:Y:S02]  /*0860*/  FMUL R9, R9, 1.4426950216293334961 ;  /* 0x3fb8aa3b09097820 */ /* 0x000fe40000400000 */
[----:B------:R-:W-:Y:S01]  /*0870*/  FSETP.GEU.AND P0, PT, R21, -126, PT ;  /* 0xc2fc00001500780b */ /* 0x000fe20003f0e000 */
[----:B------:R-:W-:-:S02]  /*0880*/  FFMA R5, R5, R30, R6 ;  /* 0x0000001e05057223 */ /* 0x000fc40000000006 */
[----:B------:R-:W-:Y:S02]  /*0890*/  FSETP.GEU.AND P1, PT, R9, -126, PT ;  /* 0xc2fc00000900780b */ /* 0x000fe40003f2e000 */
[----:B------:R-:W-:-:S04]  /*08a0*/  FADD R10, RZ, -R5 ;  /* 0x80000005ff0a7221 */ /* 0x000fc80000000000 */
[----:B------:R-:W-:-:S04]  /*08b0*/  FMUL R10, R10, 1.4426950216293334961 ;  /* 0x3fb8aa3b0a0a7820 */ /* 0x000fc80000400000 */
[----:B------:R-:W-:Y:S01]  /*08c0*/  @!P0 FMUL R21, R21, 0.5 ;  /* 0x3f00000015158820 */ /* 0x000fe20000400000 */
[----:B------:R-:W-:Y:S02]  /*08d0*/  FSETP.GEU.AND P2, PT, R10, -126, PT ;  /* 0xc2fc00000a00780b */ /* 0x000fe40003f4e000 */
[----:B------:R-:W-:-:S03]  /*08e0*/  @!P1 FMUL R9, R9, 0.5 ;  /* 0x3f00000009099820 */ /* 0x000fc60000400000 */
[----:B------:R-:W0:Y:S01]  /*08f0*/  MUFU.EX2 R21, R21 ;  /* 0x0000001500157308 */ /* 0x000e220000000800 */
[-CC-:B------:R-:W-:Y:S01]  /*0900*/  FFMA R37, R37, R28.reuse, R4.reuse ;  /* 0x0000001c25257223 */ /* 0x180fe20000000004 */
[-CC-:B------:R-:W-:Y:S01]  /*0910*/  FFMA R17, R17, R28.reuse, R4.reuse ;  /* 0x0000001c11117223 */ /* 0x180fe20000000004 */
[----:B------:R-:W-:-:S05]  /*0920*/  FFMA R22, R22, R28, R4 ;  /* 0x0000001c16167223 */ /* 0x000fca0000000004 */
[----:B------:R-:W1:Y:S01]  /*0930*/  MUFU.EX2 R9, R9 ;  /* 0x0000000900097308 */ /* 0x000e620000000800 */
[----:B------:R-:W2:Y:S01]  /*0940*/  S2R R4, SR_TID.X ;  /* 0x0000000000047919 */ /* 0x000ea20000002100 */
[----:B------:R-:W-:Y:S01]  /*0950*/  @!P2 FMUL R10, R10, 0.5 ;  /* 0x3f0000000a0aa820 */ /* 0x000fe20000400000 */
[----:B0-----:R-:W-:-:S05]  /*0960*/  @!P0 FMUL R21, R21, R21 ;  /* 0x0000001515158220 */ /* 0x001fca0000400000 */
[----:B------:R-:W0:Y:S01]  /*0970*/  MUFU.EX2 R10, R10 ;  /* 0x0000000a000a7308 */ /* 0x000e220000000800 */
[----:B------:R-:W-:Y:S01]  /*0980*/  FFMA R11, R25, R30, R6 ;  /* 0x0000001e190b7223 */ /* 0x000fe20000000006 */
[----:B------:R-:W-:Y:S01]  /*0990*/  FADD R21, R21, 1 ;  /* 0x3f80000015157421 */ /* 0x000fe20000000000 */
[----:B-1----:R-:W-:-:S04]  /*09a0*/  @!P1 FMUL R9, R9, R9 ;  /* 0x0000000909099220 */ /* 0x002fc80000400000 */
[----:B------:R-:W-:Y:S01]  /*09b0*/  FSETP.GT.AND P0, PT, R21, 8.50705917302346158658e+37, PT ;  /* 0x7e8000001500780b */ /* 0x000fe20003f04000 */
[----:B------:R-:W-:-:S05]  /*09c0*/  FADD R25, R9, 1 ;  /* 0x3f80000009197421 */ /* 0x000fca0000000000 */
[----:B------:R-:W-:Y:S01]  /*09d0*/  FSETP.GT.AND P1, PT, R25, 8.50705917302346158658e+37, PT ;  /* 0x7e8000001900780b */ /* 0x000fe20003f24000 */
[----:B0-----:R-:W-:Y:S01]  /*09e0*/  @!P2 FMUL R10, R10, R10 ;  /* 0x0000000a0a0aa220 */ /* 0x001fe20000400000 */
[----:B------:R-:W-:-:S03]  /*09f0*/  FFMA R9, R26, R31, R7 ;  /* 0x0000001f1a097223 */ /* 0x000fc60000000007 */
[----:B------:R-:W-:Y:S02]  /*0a00*/  FADD R26, R10, 1 ;  /* 0x3f8000000a1a7421 */ /* 0x000fe40000000000 */
[----:B------:R-:W-:Y:S01]  /*0a10*/  @P0 FMUL R21, R21, 0.25 ;  /* 0x3e80000015150820 */ /* 0x000fe20000400000 */
[----:B------:R-:W-:Y:S01]  /*0a20*/  FMUL R23, R14, R23 ;  /* 0x000000170e177220 */ /* 0x000fe20000400000 */
[-C--:B------:R-:W-:Y:S01]  /*0a30*/  FMUL R28, R27, R16.reuse ;  /* 0x000000101b1c7220 */ /* 0x080fe20000400000 */
[----:B------:R-:W-:Y:S01]  /*0a40*/  FMUL R16, R15, R16 ;  /* 0x000000100f107220 */ /* 0x000fe20000400000 */
[----:B------:R-:W-:Y:S01]  /*0a50*/  FSETP.GT.AND P3, PT, R26, 8.50705917302346158658e+37, PT ;  /* 0x7e8000001a00780b */ /* 0x000fe20003f64000 */
[-CC-:B------:R-:W-:Y:S01]  /*0a60*/  FFMA R14, R19, R30.reuse, R6.reuse ;  /* 0x0000001e130e7223 */ /* 0x180fe20000000006 */
[----:B--2---:R-:W-:Y:S01]  /*0a70*/  SHF.L.U32 R15, R4, 0xa, RZ ;  /* 0x0000000a040f7819 */ /* 0x004fe200000006ff */
[----:B------:R-:W-:Y:S01]  /*0a80*/  @P1 FMUL R25, R25, 0.25 ;  /* 0x3e80000019191820 */ /* 0x000fe20000400000 */
[----:B------:R-:W-:Y:S01]  /*0a90*/  FFMA R6, R23, R30, R6 ;  /* 0x0000001e17067223 */ /* 0x000fe20000000006 */
[----:B------:R-:W-:Y:S01]  /*0aa0*/  FFMA R23, R24, R31, R7 ;  /* 0x0000001f18177223 */ /* 0x000fe20000000007 */
[----:B------:R-:W0:Y:S01]  /*0ab0*/  MUFU.RCP R21, R21 ;  /* 0x0000001500157308 */ /* 0x000e220000001000 */
[----:B------:R-:W-:-:S02]  /*0ac0*/  LOP3.LUT R15, R15, 0xc00, RZ, 0xc0, !PT ;  /* 0x00000c000f0f7812 */ /* 0x000fc400078ec0ff */
[----:B------:R-:W-:Y:S02]  /*0ad0*/  FADD R27, RZ, -R23 ;  /* 0x80000017ff1b7221 */ /* 0x000fe40000000000 */
[----:B------:R-:W-:-:S03]  /*0ae0*/  LOP3.LUT R24, R15, 0x200, RZ, 0xfc, !PT ;  /* 0x000002000f187812 */ /* 0x000fc600078efcff */
[----:B------:R-:W1:Y:S01]  /*0af0*/  MUFU.RCP R25, R25 ;  /* 0x0000001900197308 */ /* 0x000e620000001000 */
[----:B------:R-:W-:Y:S01]  /*0b00*/  FMUL R27, R27, 1.4426950216293334961 ;  /* 0x3fb8aa3b1b1b7820 */ /* 0x000fe20000400000 */
[----:B------:R-:W-:Y:S01]  /*0b10*/  @P3 FMUL R26, R26, 0.25 ;  /* 0x3e8000001a1a3820 */ /* 0x000fe20000400000 */
[----:B------:R-:W-:Y:S01]  /*0b20*/  LEA.HI R29, R24, UR4, RZ, 0x1c ;  /* 0x00000004181d7c11 */ /* 0x000fe2000f8fe0ff */
[----:B------:R-:W-:Y:S01]  /*0b30*/  FFMA R20, R28, R31, R7 ;  /* 0x0000001f1c147223 */ /* 0x000fe20000000007 */
[----:B------:R-:W-:Y:S01]  /*0b40*/  FSEL R24, R12, 1, P0 ;  /* 0x3f8000000c187808 */ /* 0x000fe20000000000 */
[----:B------:R-:W-:Y:S01]  /*0b50*/  FADD R28, RZ, -R37 ;  /* 0x80000025ff1c7221 */ /* 0x000fe20000000000 */
[C---:B------:R-:W-:Y:S01]  /*0b60*/  LOP3.LUT R10, R15.reuse, 0x300, RZ, 0xfc, !PT ;  /* 0x000003000f0a7812 */ /* 0x040fe200078efcff */
[----:B------:R-:W2:Y:S01]  /*0b70*/  MUFU.RCP R26, R26 ;  /* 0x0000001a001a7308 */ /* 0x000ea20000001000 */
[----:B------:R-:W-:Y:S02]  /*0b80*/  LOP3.LUT R32, R15, R32, RZ, 0xfc, !PT ;  /* 0x000000200f207212 */ /* 0x000fe400078efcff */
[----:B------:R-:W-:-:S02]  /*0b90*/  FSETP.GEU.AND P0, PT, R27, -126, PT ;  /* 0xc2fc00001b00780b */ /* 0x000fc40003f0e000 */
[----:B------:R-:W-:Y:S01]  /*0ba0*/  FSEL R30, R12, 1, P1 ;  /* 0x3f8000000c1e7808 */ /* 0x000fe20000800000 */
[----:B------:R-:W-:Y:S01]  /*0bb0*/  FFMA R7, R16, R31, R7 ;  /* 0x0000001f10077223 */ /* 0x000fe20000000007 */
[----:B0-----:R-:W-:Y:S01]  /*0bc0*/  FMUL R24, R21, R24 ;  /* 0x0000001815187220 */ /* 0x001fe20000400000 */
[----:B------:R-:W-:Y:S01]  /*0bd0*/  FMUL R28, R28, 1.4426950216293334961 ;  /* 0x3fb8aa3b1c1c7820 */ /* 0x000fe20000400000 */
[----:B------:R-:W-:Y:S01]  /*0be0*/  LEA.HI R31, R10, UR4, RZ, 0x1c ;  /* 0x000000040a1f7c11 */ /* 0x000fe2000f8fe0ff */
[----:B------:R-:W-:Y:S01]  /*0bf0*/  FADD R21, RZ, -R18 ;  /* 0x80000012ff157221 */ /* 0x000fe20000000000 */
[----:B------:R-:W-:Y:S01]  /*0c00*/  LEA R10, R32, R29, 0x2 ;  /* 0x0000001d200a7211 */ /* 0x000fe200078e10ff */
[----:B-1----:R-:W-:Y:S01]  /*0c10*/  FMUL R29, R25, R30 ;  /* 0x0000001e191d7220 */ /* 0x002fe20000400000 */
[----:B------:R-:W-:Y:S01]  /*0c20*/  FSETP.GEU.AND P1, PT, R28, -126, PT ;  /* 0xc2fc00001c00780b */ /* 0x000fe20003f2e000 */
[----:B------:R-:W-:Y:S02]  /*0c30*/  FMUL R25, R21, 1.4426950216293334961 ;  /* 0x3fb8aa3b15197820 */ /* 0x000fe40000400000 */
[----:B------:R-:W-:Y:S01]  /*0c40*/  FMUL R21, R8, R29 ;  /* 0x0000001d08157220 */ /* 0x000fe20000400000 */
[----:B------:R-:W-:Y:S01]  /*0c50*/  FADD R8, RZ, -R11 ;  /* 0x8000000bff087221 */ /* 0x000fe20000000000 */
[----:B------:R-:W-:Y:S01]  /*0c60*/  FSEL R29, R12, 1, P3 ;  /* 0x3f8000000c1d7808 */ /* 0x000fe20001800000 */
[----:B------:R-:W-:Y:S01]  /*0c70*/  @!P0 FMUL R27, R27, 0.5 ;  /* 0x3f0000001b1b8820 */ /* 0x000fe20000400000 */
[----:B------:R-:W-:Y:S01]  /*0c80*/  FSETP.GEU.AND P2, PT, R25, -126, PT ;  /* 0xc2fc00001900780b */ /* 0x000fe20003f4e000 */
[----:B------:R-:W-:-:S02]  /*0c90*/  FMUL R8, R8, 1.4426950216293334961 ;  /* 0x3fb8aa3b08087820 */ /* 0x000fc40000400000 */
[----:B--2---:R-:W-:Y:S01]  /*0ca0*/  FMUL R30, R26, R29 ;  /* 0x0000001d1a1e7220 */ /* 0x004fe20000400000 */
[----:B------:R-:W-:Y:S01]  /*0cb0*/  FADD R26, RZ, -R20 ;  /* 0x80000014ff1a7221 */ /* 0x000fe20000000000 */
[----:B------:R-:W0:Y:S01]  /*0cc0*/  MUFU.EX2 R27, R27 ;  /* 0x0000001b001b7308 */ /* 0x000e220000000800 */
[----:B------:R-:W-:Y:S01]  /*0cd0*/  FSETP.GEU.AND P4, PT, R8, -126, PT ;  /* 0xc2fc00000800780b */ /* 0x000fe20003f8e000 */
[----:B------:R-:W-:Y:S01]  /*0ce0*/  @!P1 FMUL R28, R28, 0.5 ;  /* 0x3f0000001c1c9820 */ /* 0x000fe20000400000 */
[C---:B------:R-:W-:Y:S01]  /*0cf0*/  LOP3.LUT R16, R15.reuse, 0x100, RZ, 0xfc, !PT ;  /* 0x000001000f107812 */ /* 0x040fe200078efcff */
[----:B------:R-:W-:Y:S01]  /*0d00*/  FMUL R26, R26, 1.4426950216293334961 ;  /* 0x3fb8aa3b1a1a7820 */ /* 0x000fe20000400000 */
[----:B------:R-:W-:Y:S02]  /*0d10*/  LEA.HI R19, R15, UR4, RZ, 0x1c ;  /* 0x000000040f137c11 */ /* 0x000fe4000f8fe0ff */
[----:B------:R-:W-:Y:S01]  /*0d20*/  LEA.HI R15, R16, UR4, RZ, 0x1c ;  /* 0x00000004100f7c11 */ /* 0x000fe2000f8fe0ff */
[----:B------:R-:W-:Y:S01]  /*0d30*/  @!P2 FMUL R25, R25, 0.5 ;  /* 0x3f0000001919a820 */ /* 0x000fe20000400000 */
[----:B------:R-:W1:Y:S01]  /*0d40*/  MUFU.EX2 R28, R28 ;  /* 0x0000001c001c7308 */ /* 0x000e620000000800 */
[----:B------:R-:W-:Y:S01]  /*0d50*/  FSETP.GEU.AND P3, PT, R26, -126, PT ;  /* 0xc2fc00001a00780b */ /* 0x000fe20003f6e000 */
[----:B------:R-:W-:Y:S01]  /*0d60*/  FADD R29, RZ, -R17 ;  /* 0x80000011ff1d7221 */ /* 0x000fe20000000000 */
[----:B------:R-:W-:-:S02]  /*0d70*/  LEA R16, R32, R15, 0x2 ;  /* 0x0000000f20107211 */ /* 0x000fc400078e10ff */
[----:B------:R-:W-:Y:S01]  /*0d80*/  LEA R15, R32, R31, 0x2 ;  /* 0x0000001f200f7211 */ /* 0x000fe200078e10ff */
[----:B------:R-:W-:Y:S01]  /*0d90*/  FMUL R31, R29, 1.4426950216293334961 ;  /* 0x3fb8aa3b1d1f7820 */ /* 0x000fe20000400000 */
[----:B------:R-:W-:Y:S01]  /*0da0*/  @!P4 FMUL R8, R8, 0.5 ;  /* 0x3f0000000808c820 */ /* 0x000fe20000400000 */
[----:B------:R-:W2:Y:S01]  /*0db0*/  MUFU.EX2 R25, R25 ;  /* 0x0000001900197308 */ /* 0x000ea20000000800 */
[----:B0-----:R-:W-:Y:S02]  /*0dc0*/  @!P0 FMUL R27, R27, R27 ;  /* 0x0000001b1b1b8220 */ /* 0x001fe40000400000 */
[----:B------:R-:W-:-:S03]  /*0dd0*/  FSETP.GEU.AND P0, PT, R31, -126, PT ;  /* 0xc2fc00001f00780b */ /* 0x000fc60003f0e000 */
[----:B------:R-:W-:Y:S02]  /*0de0*/  @!P3 FMUL R26, R26, 0.5 ;  /* 0x3f0000001a1ab820 */ /* 0x000fe40000400000 */
[----:B------:R-:W0:Y:S01]  /*0df0*/  MUFU.EX2 R8, R8 ;  /* 0x0000000800087308 */ /* 0x000e220000000800 */
[----:B-1----:R-:W-:Y:S01]  /*0e00*/  @!P1 FMUL R28, R28, R28 ;  /* 0x0000001c1c1c9220 */ /* 0x002fe20000400000 */
[----:B------:R-:W-:Y:S01]  /*0e10*/  LEA R19, R32, R19, 0x2 ;  /* 0x0000001320137211 */ /* 0x000fe200078e10ff */
[----:B------:R-:W-:Y:S02]  /*0e20*/  FADD R32, R27, 1 ;  /* 0x3f8000001b207421 */ /* 0x000fe40000000000 */
[----:B------:R-:W-:Y:S01]  /*0e30*/  FADD R27, R28, 1 ;  /* 0x3f8000001c1b7421 */ /* 0x000fe20000000000 */
[----:B--2---:R-:W-:Y:S02]  /*0e40*/  @!P2 FMUL R25, R25, R25 ;  /* 0x000000191919a220 */ /* 0x004fe40000400000 */
[----:B------:R-:W1:Y:S01]  /*0e50*/  MUFU.EX2 R26, R26 ;  /* 0x0000001a001a7308 */ /* 0x000e620000000800 */
[----:B------:R-:W-:Y:S01]  /*0e60*/  @!P0 FMUL R31, R31, 0.5 ;  /* 0x3f0000001f1f8820 */ /* 0x000fe20000400000 */
[----:B------:R-:W-:Y:S01]  /*0e70*/  FSETP.GT.AND P1, PT, R32, 8.50705917302346158658e+37, PT ;  /* 0x7e8000002000780b */ /* 0x000fe20003f24000 */
[----:B------:R-:W-:Y:S01]  /*0e80*/  FMUL R5, R5, R30 ;  /* 0x0000001e05057220 */ /* 0x000fe20000400000 */
[----:B------:R-:W-:Y:S01]  /*0e90*/  FSETP.GT.AND P2, PT, R27, 8.50705917302346158658e+37, PT ;  /* 0x7e8000001b00780b */ /* 0x000fe20003f44000 */
[----:B------:R-:W-:Y:S01]  /*0ea0*/  FADD R30, R25, 1 ;  /* 0x3f800000191e7421 */ /* 0x000fe20000000000 */
[----:B0-----:R-:W-:-:S02]  /*0eb0*/  @!P4 FMUL R8, R8, R8 ;  /* 0x000000080808c220 */ /* 0x001fc40000400000 */
[----:B------:R0:W2:Y:S02]  /*0ec0*/  MUFU.EX2 R25, R31 ;  /* 0x0000001f00197308 */ /* 0x0000a40000000800 */
[----:B------:R-:W-:Y:S01]  /*0ed0*/  FADD R28, R8, 1 ;  /* 0x3f800000081c7421 */ /* 0x000fe20000000000 */
[----:B------:R-:W-:Y:S01]  /*0ee0*/  FSETP.GT.AND P4, PT, R30, 8.50705917302346158658e+37, PT ;  /* 0x7e8000001e00780b */ /* 0x000fe20003f84000 */
[----:B-1----:R-:W-:-:S03]  /*0ef0*/  @!P3 FMUL R26, R26, R26 ;  /* 0x0000001a1a1ab220 */ /* 0x002fc60000400000 */
[----:B------:R-:W-:Y:S01]  /*0f00*/  @P1 FMUL R32, R32, 0.25 ;  /* 0x3e80000020201820 */ /* 0x000fe20000400000 */
[----:B------:R-:W-:Y:S01]  /*0f10*/  FSETP.GT.AND P3, PT, R28, 8.50705917302346158658e+37, PT ;  /* 0x7e8000001c00780b */ /* 0x000fe20003f64000 */
[----:B------:R-:W-:Y:S01]  /*0f20*/  @P2 FMUL R27, R27, 0.25 ;  /* 0x3e8000001b1b2820 */ /* 0x000fe20000400000 */
[----:B------:R-:W-:Y:S01]  /*0f30*/  FADD R29, R26, 1 ;  /* 0x3f8000001a1d7421 */ /* 0x000fe20000000000 */
[----:B0-----:R-:W-:Y:S02]  /*0f40*/  FSEL R31, R12, 1, P1 ;  /* 0x3f8000000c1f7808 */ /* 0x001fe40000800000 */
[----:B------:R-:W0:Y:S01]  /*0f50*/  MUFU.RCP R32, R32 ;  /* 0x0000002000207308 */ /* 0x000e220000001000 */
[----:B--2---:R-:W-:Y:S01]  /*0f60*/  @!P0 FMUL R25, R25, R25 ;  /* 0x0000001919198220 */ /* 0x004fe20000400000 */
[----:B------:R-:W-:Y:S01]  /*0f70*/  FSETP.GT.AND P1, PT, R29, 8.50705917302346158658e+37, PT ;  /* 0x7e8000001d00780b */ /* 0x000fe20003f24000 */
[----:B------:R-:W-:Y:S02]  /*0f80*/  @P4 FMUL R30, R30, 0.25 ;  /* 0x3e8000001e1e4820 */ /* 0x000fe40000400000 */
[----:B------:R-:W-:-:S03]  /*0f90*/  FADD R25, R25, 1 ;  /* 0x3f80000019197421 */ /* 0x000fc60000000000 */
[----:B------:R-:W1:Y:S01]  /*0fa0*/  MUFU.RCP R27, R27 ;  /* 0x0000001b001b7308 */ /* 0x000e620000001000 */
[----:B------:R-:W-:Y:S01]  /*0fb0*/  @P3 FMUL R28, R28, 0.25 ;  /* 0x3e8000001c1c3820 */ /* 0x000fe20000400000 */
[----:B------:R-:W-:Y:S02]  /*0fc0*/  FSETP.GT.AND P0, PT, R25, 8.50705917302346158658e+37, PT ;  /* 0x7e8000001900780b */ /* 0x000fe40003f04000 */
[----:B------:R-:W-:-:S04]  /*0fd0*/  FSEL R26, R12, 1, P2 ;  /* 0x3f8000000c1a7808 */ /* 0x000fc80001000000 */
[----:B------:R-:W2:Y:S01]  /*0fe0*/  MUFU.RCP R30, R30 ;  /* 0x0000001e001e7308 */ /* 0x000ea20000001000 */
[----:B------:R-:W-:Y:S01]  /*0ff0*/  @P1 FMUL R29, R29, 0.25 ;  /* 0x3e8000001d1d1820 */ /* 0x000fe20000400000 */
[----:B0-----:R-:W-:-:S06]  /*1000*/  FMUL R8, R32, R31 ;  /* 0x0000001f20087220 */ /* 0x001fcc0000400000 */
[----:B------:R-:W0:Y:S01]  /*1010*/  MUFU.RCP R28, R28 ;  /* 0x0000001c001c7308 */ /* 0x000e220000001000 */
[----:B-1----:R-:W-:Y:S01]  /*1020*/  FMUL R26, R27, R26 ;  /* 0x0000001a1b1a7220 */ /* 0x002fe20000400000 */
[----:B------:R-:W-:Y:S01]  /*1030*/  FADD R27, RZ, -R36 ;  /* 0x80000024ff1b7221 */ /* 0x000fe20000000000 */
[----:B------:R-:W-:Y:S01]  /*1040*/  FMUL R8, R23, R8 ;  /* 0x0000000817087220 */ /* 0x000fe20000400000 */
[C---:B------:R-:W-:Y:S01]  /*1050*/  FSEL R23, R12.reuse, 1, P4 ;  /* 0x3f8000000c177808 */ /* 0x040fe20002000000 */
[----:B------:R-:W-:Y:S01]  /*1060*/  @P0 FMUL R25, R25, 0.25 ;  /* 0x3e80000019190820 */ /* 0x000fe20000400000 */
[----:B------:R-:W-:Y:S02]  /*1070*/  FMUL R27, R27, 1.4426950216293334961 ;  /* 0x3fb8aa3b1b1b7820 */ /* 0x000fe40000400000 */
[----:B------:R-:W1:Y:S01]  /*1080*/  MUFU.RCP R29, R29 ;  /* 0x0000001d001d7308 */ /* 0x000e620000001000 */
[----:B------:R-:W-:Y:S01]  /*1090*/  FSEL R31, R12, 1, P3 ;  /* 0x3f8000000c1f7808 */ /* 0x000fe20001800000 */
[----:B--2---:R-:W-:Y:S01]  /*10a0*/  FMUL R23, R30, R23 ;  /* 0x000000171e177220 */ /* 0x004fe20000400000 */
[----:B------:R-:W-:-:S03]  /*10b0*/  FSETP.GEU.AND P4, PT, R27, -126, PT ;  /* 0xc2fc00001b00780b */ /* 0x000fc60003f8e000 */
[----:B------:R-:W-:Y:S01]  /*10c0*/  FMUL R23, R18, R23 ;  /* 0x0000001712177220 */ /* 0x000fe20000400000 */
[----:B0-----:R-:W-:Y:S01]  /*10d0*/  FMUL R30, R28, R31 ;  /* 0x0000001f1c1e7220 */ /* 0x001fe20000400000 */
[----:B------:R-:W0:Y:S01]  /*10e0*/  MUFU.RCP R25, R25 ;  /* 0x0000001900197308 */ /* 0x000e220000001000 */
[----:B------:R-:W-:Y:S01]  /*10f0*/  FADD R28, RZ, -R14 ;  /* 0x8000000eff1c7221 */ /* 0x000fe20000000000 */
[----:B------:R-:W-:-:S03]  /*1100*/  FSEL R18, R12, 1, P1 ;  /* 0x3f8000000c127808 */ /* 0x000fc60000800000 */
[----:B------:R-:W-:Y:S02]  /*1110*/  FMUL R28, R28, 1.4426950216293334961 ;  /* 0x3fb8aa3b1c1c7820 */ /* 0x000fe40000400000 */
[----:B-1----:R-:W-:Y:S01]  /*1120*/  FMUL R31, R29, R18 ;  /* 0x000000121d1f7220 */ /* 0x002fe20000400000 */
[----:B------:R-:W-:Y:S01]  /*1130*/  FADD R29, RZ, -R22 ;  /* 0x80000016ff1d7221 */ /* 0x000fe20000000000 */
[----:B------:R-:W-:Y:S01]  /*1140*/  FSEL R18, R12, 1, P0 ;  /* 0x3f8000000c127808 */ /* 0x000fe20000000000 */
[----:B------:R-:W-:Y:S01]  /*1150*/  @!P4 FMUL R27, R27, 0.5 ;  /* 0x3f0000001b1bc820 */ /* 0x000fe20000400000 */
[----:B------:R-:W-:Y:S01]  /*1160*/  FSETP.GEU.AND P5, PT, R28, -126, PT ;  /* 0xc2fc00001c00780b */ /* 0x000fe20003fae000 */
[----:B------:R-:W-:Y:S01]  /*1170*/  FMUL R29, R29, 1.4426950216293334961 ;  /* 0x3fb8aa3b1d1d7820 */ /* 0x000fe20000400000 */
[----:B------:R-:W-:Y:S01]  /*1180*/  FMUL R11, R11, R30 ;  /* 0x0000001e0b0b7220 */ /* 0x000fe20000400000 */
[----:B0-----:R-:W-:Y:S01]  /*1190*/  FMUL R18, R25, R18 ;  /* 0x0000001219127220 */ /* 0x001fe20000400000 */
[----:B------:R-:W-:Y:S01]  /*11a0*/  FADD R30, RZ, -R13 ;  /* 0x8000000dff1e7221 */ /* 0x000fe20000000000 */
[----:B------:R-:W-:Y:S01]  /*11b0*/  FADD R25, RZ, -R6 ;  /* 0x80000006ff197221 */ /* 0x000fe20000000000 */
[----:B------:R-:W-:Y:S01]  /*11c0*/  FSETP.GEU.AND P3, PT, R29, -126, PT ;  /* 0xc2fc00001d00780b */ /* 0x000fe20003f6e000 */
[----:B------:R-:W0:Y:S01]  /*11d0*/  MUFU.EX2 R27, R27 ;  /* 0x0000001b001b7308 */ /* 0x000e220000000800 */
[----:B------:R-:W-:Y:S01]  /*11e0*/  FMUL R18, R17, R18 ;  /* 0x0000001211127220 */ /* 0x000fe20000400000 */
[----:B------:R-:W-:Y:S01]  /*11f0*/  FADD R17, RZ, -R9 ;  /* 0x80000009ff117221 */ /* 0x000fe20000000000 */
[----:B------:R-:W-:Y:S01]  /*1200*/  FMUL R30, R30, 1.4426950216293334961 ;  /* 0x3fb8aa3b1e1e7820 */ /* 0x000fe20000400000 */
[----:B------:R-:W-:-:S02]  /*1210*/  FMUL R25, R25, 1.4426950216293334961 ;  /* 0x3fb8aa3b19197820 */ /* 0x000fc40000400000 */
[----:B------:R-:W-:Y:S01]  /*1220*/  @!P5 FMUL R28, R28, 0.5 ;  /* 0x3f0000001c1cd820 */ /* 0x000fe20000400000 */
[----:B------:R-:W-:Y:S01]  /*1230*/  FMUL R34, R17, 1.4426950216293334961 ;  /* 0x3fb8aa3b11227820 */ /* 0x000fe20000400000 */
[----:B------:R-:W-:Y:S01]  /*1240*/  FADD R17, RZ, -R7 ;  /* 0x80000007ff117221 */ /* 0x000fe20000000000 */
[----:B------:R-:W-:Y:S02]  /*1250*/  FSETP.GEU.AND P0, PT, R30, -126, PT ;  /* 0xc2fc00001e00780b */ /* 0x000fe40003f0e000 */
[----:B------:R-:W-:Y:S01]  /*1260*/  FSETP.GEU.AND P1, PT, R25, -126, PT ;  /* 0xc2fc00001900780b */ /* 0x000fe20003f2e000 */
[----:B------:R-:W-:Y:S01]  /*1270*/  FMUL R24, R35, R24 ;  /* 0x0000001823187220 */ /* 0x000fe20000400000 */
[----:B------:R-:W-:Y:S01]  /*1280*/  FMUL R35, R17, 1.4426950216293334961 ;  /* 0x3fb8aa3b11237820 */ /* 0x000fe20000400000 */
[----:B------:R-:W1:Y:S01]  /*1290*/  MUFU.EX2 R28, R28 ;  /* 0x0000001c001c7308 */ /* 0x000e620000000800 */
[----:B------:R-:W-:Y:S01]  /*12a0*/  @!P3 FMUL R29, R29, 0.5 ;  /* 0x3f0000001d1db820 */ /* 0x000fe20000400000 */
[----:B------:R-:W-:Y:S01]  /*12b0*/  FSETP.GEU.AND P2, PT, R34, -126, PT ;  /* 0xc2fc00002200780b */ /* 0x000fe20003f4e000 */
[----:B0-----:R-:W-:Y:S01]  /*12c0*/  @!P4 FMUL R27, R27, R27 ;  /* 0x0000001b1b1bc220 */ /* 0x001fe20000400000 */
[----:B------:R-:W-:-:S04]  /*12d0*/  FSETP.GEU.AND P4, PT, R35, -126, PT ;  /* 0xc2fc00002300780b */ /* 0x000fc80003f8e000 */
[----:B------:R-:W0:Y:S01]  /*12e0*/  MUFU.EX2 R29, R29 ;  /* 0x0000001d001d7308 */ /* 0x000e220000000800 */
[----:B------:R-:W-:Y:S01]  /*12f0*/  @!P0 FMUL R30, R30, 0.5 ;  /* 0x3f0000001e1e8820 */ /* 0x000fe20000400000 */
[----:B------:R-:W-:Y:S01]  /*1300*/  @!P1 FMUL R25, R25, 0.5 ;  /* 0x3f00000019199820 */ /* 0x000fe20000400000 */
[----:B------:R-:W-:-:S05]  /*1310*/  FMUL R26, R37, R26 ;  /* 0x0000001a251a7220 */ /* 0x000fca0000400000 */
[----:B------:R-:W2:Y:S01]  /*1320*/  MUFU.EX2 R17, R25 ;  /* 0x0000001900117308 */ /* 0x000ea20000000800 */
[----:B------:R-:W-:Y:S01]  /*1330*/  @!P2 FMUL R34, R34, 0.5 ;  /* 0x3f0000002222a820 */ /* 0x000fe20000400000 */
[----:B-1----:R-:W-:Y:S01]  /*1340*/  @!P5 FMUL R28, R28, R28 ;  /* 0x0000001c1c1cd220 */ /* 0x002fe20000400000 */
[----:B------:R-:W-:Y:S01]  /*1350*/  @!P4 FMUL R35, R35, 0.5 ;  /* 0x3f0000002323c820 */ /* 0x000fe20000400000 */
[----:B------:R-:W-:-:S04]  /*1360*/  FADD R37, R27, 1 ;  /* 0x3f8000001b257421 */ /* 0x000fc80000000000 */
[----:B------:R-:W1:Y:S01]  /*1370*/  MUFU.EX2 R30, R30 ;  /* 0x0000001e001e7308 */ /* 0x000e620000000800 */
[----:B------:R-:W-:Y:S01]  /*1380*/  FADD R32, R28, 1 ;  /* 0x3f8000001c207421 */ /* 0x000fe20000000000 */
[----:B0-----:R-:W-:-:S06]  /*1390*/  @!P3 FMUL R29, R29, R29 ;  /* 0x0000001d1d1db220 */ /* 0x001fcc0000400000 */
[----:B------:R-:W0:Y:S01]  /*13a0*/  MUFU.EX2 R27, R34 ;  /* 0x00000022001b7308 */ /* 0x000e220000000800 */
[----:B------:R-:W-:Y:S01]  /*13b0*/  FMUL R20, R20, R31 ;  /* 0x0000001f14147220 */ /* 0x000fe20000400000 */
[----:B------:R-:W-:-:S06]  /*13c0*/  FADD R31, R29, 1 ;  /* 0x3f8000001d1f7421 */ /* 0x000fcc0000000000 */
[----:B------:R-:W3:Y:S01]  /*13d0*/  MUFU.EX2 R28, R35 ;  /* 0x00000023001c7308 */ /* 0x000ee20000000800 */
[----:B------:R-:W-:Y:S01]  /*13e0*/  FSETP.GT.AND P3, PT, R32, 8.50705917302346158658e+37, PT ;  /* 0x7e8000002000780b */ /* 0x000fe20003f64000 */
[----:B--2---:R-:W-:Y:S01]  /*13f0*/  @!P1 FMUL R17, R17, R17 ;  /* 0x0000001111119220 */ /* 0x004fe20000400000 */
[----:B-1----:R-:W-:Y:S01]  /*1400*/  @!P0 FMUL R30, R30, R30 ;  /* 0x0000001e1e1e8220 */ /* 0x002fe20000400000 */
[----:B------:R-:W-:Y:S02]  /*1410*/  FSETP.GT.AND P0, PT, R31, 8.50705917302346158658e+37, PT ;  /* 0x7e8000001f00780b */ /* 0x000fe40003f04000 */
[----:B------:R-:W-:Y:S01]  /*1420*/  FADD R17, R17, 1 ;  /* 0x3f80000011117421 */ /* 0x000fe20000000000 */
[----:B------:R-:W-:Y:S01]  /*1430*/  FSETP.GT.AND P5, PT, R37, 8.50705917302346158658e+37, PT ;  /* 0x7e8000002500780b */ /* 0x000fe20003fa4000 */
[----:B0-----:R-:W-:Y:S01]  /*1440*/  @!P2 FMUL R27, R27, R27 ;  /* 0x0000001b1b1ba220 */ /* 0x001fe20000400000 */
[----:B------:R-:W-:-:S03]  /*1450*/  FADD R30, R30, 1 ;  /* 0x3f8000001e1e7421 */ /* 0x000fc60000000000 */
[----:B------:R-:W-:Y:S01]  /*1460*/  FADD R27, R27, 1 ;  /* 0x3f8000001b1b7421 */ /* 0x000fe20000000000 */
[----:B---3--:R-:W-:Y:S01]  /*1470*/  @!P4 FMUL R28, R28, R28 ;  /* 0x0000001c1c1cc220 */ /* 0x008fe20000400000 */
[----:B------:R-:W-:Y:S01]  /*1480*/  FSETP.GT.AND P4, PT, R17, 8.50705917302346158658e+37, PT ;  /* 0x7e8000001100780b */ /* 0x000fe20003f84000 */
[----:B------:R-:W-:Y:S01]  /*1490*/  @P3 FMUL R32, R32, 0.25 ;  /* 0x3e80000020203820 */ /* 0x000fe20000400000 */
[----:B------:R-:W-:Y:S01]  /*14a0*/  FSETP.GT.AND P1, PT, R30, 8.50705917302346158658e+37, PT ;  /* 0x7e8000001e00780b */ /* 0x000fe20003f24000 */
[----:B------:R-:W-:Y:S01]  /*14b0*/  FADD R28, R28, 1 ;  /* 0x3f8000001c1c7421 */ /* 0x000fe20000000000 */
[----:B------:R-:W-:Y:S01]  /*14c0*/  FSETP.GT.AND P2, PT, R27, 8.50705917302346158658e+37, PT ;  /* 0x7e8000001b00780b */ /* 0x000fe20003f44000 */
[----:B------:R0:W1:Y:S01]  /*14d0*/  MUFU.RCP R25, R32 ;  /* 0x0000002000197308 */ /* 0x0000620000001000 */
[----:B------:R-:W-:Y:S01]  /*14e0*/  @P0 FMUL R31, R31, 0.25 ;  /* 0x3e8000001f1f0820 */ /* 0x000fe20000400000 */
[----:B------:R-:W-:Y:S01]  /*14f0*/  @P5 FMUL R37, R37, 0.25 ;  /* 0x3e80000025255820 */ /* 0x000fe20000400000 */
[----:B------:R-:W-:-:S02]  /*1500*/  FSEL R34, R12, 1, P5 ;  /* 0x3f8000000c227808 */ /* 0x000fc40002800000 */
[----:B------:R-:W-:-:S03]  /*1510*/  FSETP.GT.AND P5, PT, R28, 8.50705917302346158658e+37, PT ;  /* 0x7e8000001c00780b */ /* 0x000fc60003fa4000 */
[----:B------:R-:W2:Y:S01]  /*1520*/  MUFU.RCP R31, R31 ;  /* 0x0000001f001f7308 */ /* 0x000ea20000001000 */
[----:B------:R-:W-:Y:S01]  /*1530*/  @P4 FMUL R17, R17, 0.25 ;  /* 0x3e80000011114820 */ /* 0x000fe20000400000 */
[----:B------:R-:W-:Y:S01]  /*1540*/  @P1 FMUL R30, R30, 0.25 ;  /* 0x3e8000001e1e1820 */ /* 0x000fe20000400000 */
[----:B0-----:R-:W-:Y:S01]  /*1550*/  FSEL R32, R12, 1, P3 ;  /* 0x3f8000000c207808 */ /* 0x001fe20001800000 */
[----:B------:R-:W-:-:S04]  /*1560*/  @P2 FMUL R27, R27, 0.25 ;  /* 0x3e8000001b1b2820 */ /* 0x000fc80000400000 */
[----:B------:R-:W0:Y:S01]  /*1570*/  MUFU.RCP R17, R17 ;  /* 0x0000001100117308 */ /* 0x000e220000001000 */
[----:B-1----:R-:W-:Y:S01]  /*1580*/  FMUL R25, R25, R32 ;  /* 0x0000002019197220 */ /* 0x002fe20000400000 */
[----:B------:R-:W-:Y:S01]  /*1590*/  FSEL R32, R12, 1, P0 ;  /* 0x3f8000000c207808 */ /* 0x000fe20000000000 */
[----:B------:R-:W-:-:S05]  /*15a0*/  @P5 FMUL R28, R28, 0.25 ;  /* 0x3e8000001c1c5820 */ /* 0x000fca0000400000 */
[----:B------:R-:W1:Y:S01]  /*15b0*/  MUFU.RCP R29, R37 ;  /* 0x00000025001d7308 */ /* 0x000e620000001000 */
[----:B--2---:R-:W-:Y:S01]  /*15c0*/  FMUL R31, R31, R32 ;  /* 0x000000201f1f7220 */ /* 0x004fe20000400000 */
[----:B------:R-:W-:-:S06]  /*15d0*/  FSEL R32, R12, 1, P4 ;  /* 0x3f8000000c207808 */ /* 0x000fcc0002000000 */
[----:B------:R-:W2:Y:S08]  /*15e0*/  MUFU.RCP R30, R30 ;  /* 0x0000001e001e7308 */ /* 0x000eb00000001000 */
[----:B------:R-:W3:Y:S01]  /*15f0*/  MUFU.RCP R27, R27 ;  /* 0x0000001b001b7308 */ /* 0x000ee20000001000 */
[----:B------:R-:W-:Y:S01]  /*1600*/  FSEL R35, R12, 1, P1 ;  /* 0x3f8000000c237808 */ /* 0x000fe20000800000 */
[----:B0-----:R-:W-:-:S06]  /*1610*/  FMUL R17, R17, R32 ;  /* 0x0000002011117220 */ /* 0x001fcc0000400000 */
[----:B------:R-:W0:Y:S01]  /*1620*/  MUFU.RCP R28, R28 ;  /* 0x0000001c001c7308 */ /* 0x000e220000001000 */
[----:B------:R-:W-:Y:S01]  /*1630*/  FSEL R32, R12, 1, P2 ;  /* 0x3f8000000c207808 */ /* 0x000fe20001000000 */
[----:B-1----:R-:W-:Y:S01]  /*1640*/  FMUL R29, R29, R34 ;  /* 0x000000221d1d7220 */ /* 0x002fe20000400000 */
[----:B--2---:R-:W-:Y:S01]  /*1650*/  FMUL R30, R30, R35 ;  /* 0x000000231e1e7220 */ /* 0x004fe20000400000 */
[----:B------:R-:W-:Y:S01]  /*1660*/  STS [R19], R24 ;  /* 0x0000001813007388 */ /* 0x000fe20000000800 */
[----:B------:R-:W-:Y:S01]  /*1670*/  FSEL R35, R12, 1, P5 ;  /* 0x3f8000000c237808 */ /* 0x000fe20002800000 */
[----:B---3--:R-:W-:Y:S02]  /*1680*/  FMUL R12, R27, R32 ;  /* 0x000000201b0c7220 */ /* 0x008fe40000400000 */
[----:B------:R-:W-:Y:S01]  /*1690*/  STS [R16+0x400], R21 ;  /* 0x0004001510007388 */ /* 0x000fe20000000800 */
[----:B------:R-:W-:-:S03]  /*16a0*/  FMUL R29, R36, R29 ;  /* 0x0000001d241d7220 */ /* 0x000fc60000400000 */
[----:B------:R1:W-:Y:S01]  /*16b0*/  STS [R10+0x800], R5 ;  /* 0x000800050a007388 */ /* 0x0003e20000000800 */
[----:B------:R-:W-:-:S03]  /*16c0*/  FMUL R25, R14, R25 ;  /* 0x000000190e197220 */ /* 0x000fc60000400000 */
[----:B------:R-:W-:Y:S01]  /*16d0*/  STS [R15+0xc00], R8 ;  /* 0x000c00080f007388 */ /* 0x000fe20000000800 */
[----:B0-----:R-:W-:Y:S01]  /*16e0*/  FMUL R32, R28, R35 ;  /* 0x000000231c207220 */ /* 0x001fe20000400000 */
[----:B------:R-:W-:Y:S02]  /*16f0*/  FMUL R12, R9, R12 ;  /* 0x0000000c090c7220 */ /* 0x000fe40000400000 */
[----:B------:R-:W-:Y:S01]  /*1700*/  STS [R19+0x100], R26 ;  /* 0x0001001a13007388 */ /* 0x000fe20000000800 */
[----:B------:R-:W-:-:S03]  /*1710*/  FMUL R22, R22, R31 ;  /* 0x0000001f16167220 */ /* 0x000fc60000400000 */
[----:B------:R-:W-:Y:S01]  /*1720*/  STS [R16+0x500], R23 ;  /* 0x0005001710007388 */ /* 0x000fe20000000800 */
[----:B------:R-:W-:-:S03]  /*1730*/  FMUL R13, R13, R30 ;  /* 0x0000001e0d0d7220 */ /* 0x000fc60000400000 */
[----:B------:R-:W-:Y:S01]  /*1740*/  STS [R10+0x900], R11 ;  /* 0x0009000b0a007388 */ /* 0x000fe20000000800 */
[----:B------:R-:W-:-:S03]  /*1750*/  FMUL R27, R6, R17 ;  /* 0x00000011061b7220 */ /* 0x000fc60000400000 */
[----:B------:R-:W-:Y:S01]  /*1760*/  STS [R15+0xd00], R20 ;  /* 0x000d00140f007388 */ /* 0x000fe20000000800 */
[----:B------:R-:W-:-:S03]  /*1770*/  FMUL R32, R7, R32 ;  /* 0x0000002007207220 */ /* 0x000fc60000400000 */
[----:B------:R-:W-:Y:S04]  /*1780*/  STS [R19+0x200], R18 ;  /* 0x0002001213007388 */ /* 0x000fe80000000800 */
[----:B------:R-:W-:Y:S04]  /*1790*/  STS [R16+0x600], R29 ;  /* 0x0006001d10007388 */ /* 0x000fe80000000800 */
[----:B------:R-:W-:Y:S04]  /*17a0*/  STS [R10+0xa00], R25 ;  /* 0x000a00190a007388 */ /* 0x000fe80000000800 */
[----:B------:R0:W-:Y:S01]  /*17b0*/  STS [R15+0xe00], R12 ;  /* 0x000e000c0f007388 */ /* 0x0001e20000000800 */
[----:B------:R-:W-:-:S03]  /*17c0*/  LOP3.LUT R17, R2, 0x3fc, RZ, 0xc0, !PT ;  /* 0x000003fc02117812 */ /* 0x000fc600078ec0ff */
[----:B------:R-:W-:Y:S04]  /*17d0*/  STS [R19+0x300], R22 ;  /* 0x0003001613007388 */ /* 0x000fe80000000800 */
[----:B------:R2:W-:Y:S04]  /*17e0*/  STS [R16+0x700], R13 ;  /* 0x0007000d10007388 */ /* 0x0005e80000000800 */
[----:B------:R-:W-:Y:S04]  /*17f0*/  STS [R10+0xb00], R27 ;  /* 0x000b001b0a007388 */ /* 0x000fe80000000800 */
[----:B------:R-:W-:Y:S01]  /*1800*/  STS [R15+0xf00], R32 ;  /* 0x000f00200f007388 */ /* 0x000fe20000000800 */
[----:B-1----:R-:W-:-:S02]  /*1810*/  LOP3.LUT R5, R17, 0x400, RZ, 0xfc, !PT ;  /* 0x0000040011057812 */ /* 0x002fc400078efcff */
[----:B------:R-:W-:Y:S02]  /*1820*/  LOP3.LUT R6, R17, 0x800, RZ, 0xfc, !PT ;  /* 0x0000080011067812 */ /* 0x000fe400078efcff */
[----:B------:R-:W-:Y:S02]  /*1830*/  SHF.R.U32.HI R4, RZ, 0x2, R4 ;  /* 0x00000002ff047819 */ /* 0x000fe40000011604 */
[----:B------:R-:W-:Y:S02]  /*1840*/  SHF.R.U32.HI R5, RZ, 0x4, R5 ;  /* 0x00000004ff057819 */ /* 0x000fe40000011605 */
[----:B------:R-:W-:Y:S02]  /*1850*/  SHF.R.U32.HI R6, RZ, 0x4, R6 ;  /* 0x00000004ff067819 */ /* 0x000fe40000011606 */
[----:B------:R-:W-:Y:S02]  /*1860*/  LOP3.LUT R4, R4, 0x30, RZ, 0xc0, !PT ;  /* 0x0000003004047812 */ /* 0x000fe400078ec0ff */
[----:B------:R-:W-:-:S02]  /*1870*/  LOP3.LUT R5, R5, 0x70, RZ, 0xc0, !PT ;  /* 0x0000007005057812 */ /* 0x000fc400078ec0ff */
[----:B------:R-:W-:Y:S02]  /*1880*/  LOP3.LUT R7, R6, 0xb0, RZ, 0xc0, !PT ;  /* 0x000000b006077812 */ /* 0x000fe400078ec0ff */
[----:B------:R-:W-:Y:S02]  /*1890*/  IADD3 R4, R4, UR4, RZ ;  /* 0x0000000404047c10 */ /* 0x000fe4000fffe0ff */
[----:B------:R-:W-:Y:S02]  /*18a0*/  IADD3 R6, R5, UR4, RZ ;  /* 0x0000000405067c10 */ /* 0x000fe4000fffe0ff */
[----:B0-----:R-:W-:Y:S02]  /*18b0*/  IADD3 R12, R7, UR4, RZ ;  /* 0x00000004070c7c10 */ /* 0x001fe4000fffe0ff */
[C---:B------:R-:W-:Y:S02]  /*18c0*/  LEA R4, R17.reuse, R4, 0x2 ;  /* 0x0000000411047211 */ /* 0x040fe400078e10ff */
[C---:B------:R-:W-:Y:S01]  /*18d0*/  LEA R8, R17.reuse, R6, 0x2 ;  /* 0x0000000611087211 */ /* 0x040fe200078e10ff */
[----:B------:R-:W-:Y:S01]  /*18e0*/  BAR.SYNC.DEFER_BLOCKING 0x0 ;  /* 0x0000000000007b1d */ /* 0x000fe20000010000 */
[----:B------:R-:W-:-:S02]  /*18f0*/  LEA R12, R17, R12, 0x2 ;  /* 0x0000000c110c7211 */ /* 0x000fc400078e10ff */
[----:B------:R-:W-:Y:S02]  /*1900*/  LOP3.LUT R2, R2, 0xfc, RZ, 0xc0, !PT ;  /* 0x000000fc02027812 */ /* 0x000fe400078ec0ff */
[--C-:B------:R-:W-:Y:S02]  /*1910*/  SHF.R.S32.HI R18, RZ, 0x17, R3.reuse ;  /* 0x00000017ff127819 */ /* 0x100fe40000011403 */
[----:B--2---:R-:W-:Y:S02]  /*1920*/  PRMT R16, R2, 0x6540, R3 ;  /* 0x0000654002107816 */ /* 0x004fe40000000003 */
[----:B------:R-:W-:Y:S02]  /*1930*/  SGXT R3, R18, 0x1 ;  /* 0x000000011203781a */ /* 0x000fe40000000200 */
[----:B------:R-:W-:Y:S02]  /*1940*/  SHF.R.U32.HI R0, RZ, 0x6, R0 ;  /* 0x00000006ff007819 */ /* 0x000fe40000011600 */
[----:B------:R-:W-:-:S02]  /*1950*/  LEA.HI R18, R3, R16, RZ, 0x8 ;  /* 0x0000001003127211 */ /* 0x000fc400078f40ff */
[----:B------:R-:W0:Y:S01]  /*1960*/  LDC.64 R2, c[0x0][0x238] ;  /* 0x00008e00ff027b82 */ /* 0x000e220000000a00 */
[----:B------:R-:W1:Y:S04]  /*1970*/  LDS.128 R4, [R4] ;  /* 0x0000000004047984 */ /* 0x000e680000000c00 */
[----:B------:R-:W2:Y:S04]  /*1980*/  LDS.128 R8, [R8+0x1000] ;  /* 0x0010000008087984 */ /* 0x000ea80000000c00 */
[----:B------:R-:W3:Y:S01]  /*1990*/  LDS.128 R12, [R12+0x2000] ;  /* 0x002000000c0c7984 */ /* 0x000ee20000000c00 */
[----:B------:R-:W-:-:S02]  /*19a0*/  SHF.L.U32 R20, R18, 0x7, RZ ;  /* 0x0000000712147819 */ /* 0x000fc400000006ff */
[----:B------:R-:W-:Y:S02]  /*19b0*/  SGXT.U32 R0, R0, 0x2 ;  /* 0x000000020000781a */ /* 0x000fe40000000000 */
[----:B------:R-:W-:Y:S02]  /*19c0*/  LOP3.LUT R19, R18, 0xffffff00, RZ, 0xc0, !PT ;  /* 0xffffff0012137812 */ /* 0x000fe400078ec0ff */
[----:B------:R-:W-:Y:S02]  /*19d0*/  LOP3.LUT R20, R20, 0xffff8000, RZ, 0xc0, !PT ;  /* 0xffff800014147812 */ /* 0x000fe400078ec0ff */
[----:B------:R-:W-:Y:S02]  /*19e0*/  LOP3.LUT R33, R0, R33, RZ, 0xfc, !PT ;  /* 0x0000002100217212 */ /* 0x000fe400078efcff */
[----:B------:R-:W-:Y:S02]  /*19f0*/  IADD3 R0, R20, R16, -R19 ;  /* 0x0000001014007210 */ /* 0x000fe40007ffe813 */
[----:B------:R-:W-:-:S02]  /*1a00*/  LOP3.LUT R21, R33, 0x4, RZ, 0xfc, !PT ;  /* 0x0000000421157812 */ /* 0x000fc400078efcff */
[C---:B------:R-:W-:Y:S02]  /*1a10*/  LOP3.LUT R19, R33.reuse, 0x8, RZ, 0xfc, !PT ;  /* 0x0000000821137812 */ /* 0x040fe400078efcff */
[C---:B------:R-:W-:Y:S02]  /*1a20*/  LOP3.LUT R25, R33.reuse, 0xc, RZ, 0xfc, !PT ;  /* 0x0000000c21197812 */ /* 0x040fe400078efcff */
[----:B------:R-:W-:Y:S02]  /*1a30*/  ISETP.GE.AND P0, PT, R33, 0x80, PT ;  /* 0x000000802100780c */ /* 0x000fe40003f06270 */
[----:B------:R-:W-:Y:S02]  /*1a40*/  ISETP.GE.AND P1, PT, R21, 0x80, PT ;  /* 0x000000801500780c */ /* 0x000fe40003f26270 */
[----:B------:R-:W-:Y:S02]  /*1a50*/  LOP3.LUT R16, R17, 0xc00, RZ, 0xfc, !PT ;  /* 0x00000c0011107812 */ /* 0x000fe400078efcff */
[----:B------:R-:W-:-:S02]  /*1a60*/  ISETP.GE.AND P2, PT, R19, 0x80, PT ;  /* 0x000000801300780c */ /* 0x000fc40003f46270 */
[-C--:B------:R-:W-:Y:S02]  /*1a70*/  LEA R33, R33, R0.reuse, 0x8 ;  /* 0x0000000021217211 */ /* 0x080fe400078e40ff */
[----:B------:R-:W-:Y:S02]  /*1a80*/  ISETP.GE.AND P3, PT, R25, 0x80, PT ;  /* 0x000000801900780c */ /* 0x000fe40003f66270 */
[-C--:B------:R-:W-:Y:S02]  /*1a90*/  LEA R21, R21, R0.reuse, 0x8 ;  /* 0x0000000015157211 */ /* 0x080fe400078e40ff */
[----:B------:R-:W-:Y:S02]  /*1aa0*/  LEA R23, R19, R0, 0x8 ;  /* 0x0000000013177211 */ /* 0x000fe400078e40ff */
[----:B------:R-:W-:Y:S01]  /*1ab0*/  SHF.R.U32.HI R16, RZ, 0x4, R16 ;  /* 0x00000004ff107819 */ /* 0x000fe20000011610 */
[----:B0-----:R-:W-:-:S03]  /*1ac0*/  IMAD.WIDE R18, R33, 0x4, R2 ;  /* 0x0000000421127825 */ /* 0x001fc600078e0202 */
[----:B------:R-:W-:Y:S01]  /*1ad0*/  LOP3.LUT R16, R16, 0xf0, RZ, 0xc0, !PT ;  /* 0x000000f010107812 */ /* 0x000fe200078ec0ff */
[--C-:B------:R-:W-:Y:S01]  /*1ae0*/  IMAD.WIDE R20, R21, 0x4, R2.reuse ;  /* 0x0000000415147825 */ /* 0x100fe200078e0202 */
[----:B-1----:R0:W-:Y:S03]  /*1af0*/  @!P0 STG.E.128 desc[UR6][R18.64], R4 ;  /* 0x0000000412008986 */ /* 0x0021e6000c101d06 */
[----:B------:R-:W-:Y:S01]  /*1b00*/  IMAD.WIDE R22, R23, 0x4, R2 ;  /* 0x0000000417167825 */ /* 0x000fe200078e0202 */
[----:B------:R-:W-:Y:S01]  /*1b10*/  IADD3 R16, R16, UR4, RZ ;  /* 0x0000000410107c10 */ /* 0x000fe2000fffe0ff */
[----:B--2---:R0:W-:Y:S04]  /*1b20*/  @!P1 STG.E.128 desc[UR6][R20.64], R8 ;  /* 0x0000000814009986 */ /* 0x0041e8000c101d06 */
[----:B---3--:R0:W-:Y:S01]  /*1b30*/  @!P2 STG.E.128 desc[UR6][R22.64], R12 ;  /* 0x0000000c1600a986 */ /* 0x0081e2000c101d06 */
[----:B------:R-:W-:Y:S01]  /*1b40*/  LEA R16, R17, R16, 0x2 ;  /* 0x0000001011107211 */ /* 0x000fe200078e10ff */
[----:B0-----:R-:W-:Y:S06]  /*1b50*/  @P3 EXIT ;  /* 0x000000000000394d */ /* 0x001fec0003800000 */
[----:B0-----:R-:W0:Y:S01]  /*1b60*/  LDS.128 R16, [R16+0x3000] ;  /* 0x0030000010107984 */ /* 0x001e220000000c00 */
[----:B------:R-:W-:-:S05]  /*1b70*/  LEA R25, R25, R0, 0x8 ;  /* 0x0000000019197211 */ /* 0x000fca00078e40ff */
[----:B------:R-:W-:-:S05]  /*1b80*/  IMAD.WIDE R2, R25, 0x4, R2 ;  /* 0x0000000419027825 */ /* 0x000fca00078e0202 */
[----:B0-----:R-:W-:Y:S01]  /*1b90*/  STG.E.128 desc[UR6][R2.64], R16 ;  /* 0x0000001002007986 */ /* 0x001fe2000c101d06 */
[----:B------:R-:W-:Y:S05]  /*1ba0*/  EXIT ;  /* 0x000000000000794d */ /* 0x000fea0003800000 */
.L_x_0:
[----:B------:R-:W-:-:S00]  /*1bb0*/  BRA `(.L_x_0) ;  /* 0xfffffffc00fc7947 */ /* 0x000fc0000383ffff */
[----:B------:R-:W-:-:S00]  /*1bc0*/  NOP ;  /* 0x0000000000007918 */ /* 0x000fc00000000000 */
        /* <DEDUP_REMOVED lines=11> */
.L_x_1:


//--------------------- .nv.global.init           --------------------------
	.section	.nv.global.init,"aw",@progbits
.nv.global.init:
	.type		_$_str,@object
	.size		_$_str,(_$_str_$_2 - _$_str)
_$_str:
        /*0000*/ 	.byte	0x5f, 0x5f, 0x43, 0x55, 0x44, 0x41, 0x5f, 0x46, 0x54, 0x5a, 0x00
	.type		_$_str_$_2,@object
	.size		_$_str_$_2,(.L_1 - _$_str_$_2)
_$_str_$_2:
        /*000b*/ 	.byte	0x5f, 0x5f, 0x43, 0x55, 0x44, 0x41, 0x5f, 0x50, 0x52, 0x45, 0x43, 0x5f, 0x53, 0x51, 0x52, 0x54
        /*001b*/ 	.byte	0x00
.L_1:


//--------------------- .nv.shared.triton_poi_fused__native_batch_norm_legit_no_training_silu_25 --------------------------
	.section	.nv.shared.triton_poi_fused__native_batch_norm_legit_no_training_silu_25,"aw",@nobits
	.sectionflags	@""
	.align	16
	.zero		1024


//--------------------- .nv.constant0.triton_poi_fused__native_batch_norm_legit_no_training_silu_25 --------------------------
	.section	.nv.constant0.triton_poi_fused__native_batch_norm_legit_no_training_silu_25,"a",@progbits
	.sectionflags	@""
	.align	4
.nv.constant0.triton_poi_fused__native_batch_norm_legit_no_training_silu_25:
	.zero		584
